	.headerflags	@"EF_CUDA_TEXMODE_UNIFIED EF_CUDA_64BIT_ADDRESS EF_CUDA_ACCELERATORS EF_CUDA_SM90 EF_CUDA_VIRTUAL_SM(EF_CUDA_SM90)"
	.elftype	@"ET_EXEC"


//--------------------- .nv.info                  --------------------------
	.section	.nv.info,"",@"SHT_CUDA_INFO"
	.align	4


	//----- nvinfo : EIATTR_REGCOUNT
	.align		4
        /*0000*/ 	.byte	0x04, 0x2f
        /*0002*/ 	.short	(.L_1 - .L_0)
	.align		4
.L_0:
        /*0004*/ 	.word	index@(triton_poi_fused_hardtanh_mul_sigmoid_73)
        /*0008*/ 	.word	0x0000000c


	//----- nvinfo : EIATTR_MIN_STACK_SIZE
	.align		4
.L_1:
        /*000c*/ 	.byte	0x04, 0x12
        /*000e*/ 	.short	(.L_3 - .L_2)
	.align		4
.L_2:
        /*0010*/ 	.word	index@(triton_poi_fused_hardtanh_mul_sigmoid_73)
        /*0014*/ 	.word	0x00000000


	//----- nvinfo : EIATTR_FRAME_SIZE
	.align		4
.L_3:
        /*0018*/ 	.byte	0x04, 0x11
        /*001a*/ 	.short	(.L_5 - .L_4)
	.align		4
.L_4:
        /*001c*/ 	.word	index@(triton_poi_fused_hardtanh_mul_sigmoid_73)
        /*0020*/ 	.word	0x00000000


	//----- nvinfo : EIATTR_MIN_STACK_SIZE
	.align		4
.L_5:
        /*0024*/ 	.byte	0x04, 0x12
        /*0026*/ 	.short	(.L_7 - .L_6)
	.align		4
.L_6:
        /*0028*/ 	.word	index@(triton_poi_fused_hardtanh_mul_sigmoid_73)
        /*002c*/ 	.word	0x00000000
.L_7:


//--------------------- .nv.info.triton_poi_fused_hardtanh_mul_sigmoid_73 --------------------------
	.section	.nv.info.triton_poi_fused_hardtanh_mul_sigmoid_73,"",@"SHT_CUDA_INFO"
	.sectionflags	@""
	.align	4


	//----- nvinfo : EIATTR_CUDA_API_VERSION
	.align		4
        /*0000*/ 	.byte	0x04, 0x37
        /*0002*/ 	.short	(.L_9 - .L_8)
.L_8:
        /*0004*/ 	.word	0x0000007c


	//----- nvinfo : EIATTR_KPARAM_INFO
	.align		4
.L_9:
        /*0008*/ 	.byte	0x04, 0x17
        /*000a*/ 	.short	(.L_11 - .L_10)
.L_10:
        /*000c*/ 	.word	0x00000000
        /*0010*/ 	.short	0x0002
        /*0012*/ 	.short	0x0010
        /*0014*/ 	.byte	0x00, 0xf0, 0x11, 0x00


	//----- nvinfo : EIATTR_KPARAM_INFO
	.align		4
.L_11:
        /*0018*/ 	.byte	0x04, 0x17
        /*001a*/ 	.short	(.L_13 - .L_12)
.L_12:
        /*001c*/ 	.word	0x00000000
        /*0020*/ 	.short	0x0001
        /*0022*/ 	.short	0x0008
        /*0024*/ 	.byte	0x00, 0xf4, 0x21, 0x00


	//----- nvinfo : EIATTR_KPARAM_INFO
	.align		4
.L_13:
        /*0028*/ 	.byte	0x04, 0x17
        /*002a*/ 	.short	(.L_15 - .L_14)
.L_14:
        /*002c*/ 	.word	0x00000000
        /*0030*/ 	.short	0x0000
        /*0032*/ 	.short	0x0000
        /*0034*/ 	.byte	0x00, 0xf4, 0x21, 0x00


	//----- nvinfo : EIATTR_SPARSE_MMA_MASK
	.align		4
.L_15:
        /*0038*/ 	.byte	0x03, 0x50
        /*003a*/ 	.short	0x0000


	//----- nvinfo : EIATTR_MAXREG_COUNT
	.align		4
        /*003c*/ 	.byte	0x03, 0x1b
        /*003e*/ 	.short	0x00ff


	//----- nvinfo : EIATTR_EXIT_INSTR_OFFSETS
	.align		4
        /*0040*/ 	.byte	0x04, 0x1c
        /*0042*/ 	.short	(.L_17 - .L_16)


	//   ....[0]....
.L_16:
        /*0044*/ 	.word	0x000003c0


	//   ....[1]....
        /*0048*/ 	.word	0x000003e0


	//----- nvinfo : EIATTR_REQNTID
	.align		4
.L_17:
        /*004c*/ 	.byte	0x04, 0x10
        /*004e*/ 	.short	(.L_19 - .L_18)
.L_18:
        /*0050*/ 	.word	0x00000080
        /*0054*/ 	.word	0x00000001
        /*0058*/ 	.word	0x00000001


	//----- nvinfo : EIATTR_CBANK_PARAM_SIZE
	.align		4
.L_19:
        /*005c*/ 	.byte	0x03, 0x19
        /*005e*/ 	.short	0x0014


	//----- nvinfo : EIATTR_PARAM_CBANK
	.align		4
        /*0060*/ 	.byte	0x04, 0x0a
        /*0062*/ 	.short	(.L_21 - .L_20)
	.align		4
.L_20:
        /*0064*/ 	.word	index@(.nv.constant0.triton_poi_fused_hardtanh_mul_sigmoid_73)
        /*0068*/ 	.short	0x0210
        /*006a*/ 	.short	0x0014


	//----- nvinfo : EIATTR_SW_WAR
	.align		4
.L_21:
        /*006c*/ 	.byte	0x04, 0x36
        /*006e*/ 	.short	(.L_23 - .L_22)
.L_22:
        /*0070*/ 	.word	0x00000008
.L_23:


//--------------------- .nv.callgraph             --------------------------
	.section	.nv.callgraph,"",@"SHT_CUDA_CALLGRAPH"
	.align	4
	.sectionentsize	8
	.align		4
        /*0000*/ 	.word	0x00000000
	.align		4
        /*0004*/ 	.word	0xffffffff
	.align		4
        /*0008*/ 	.word	0x00000000
	.align		4
        /*000c*/ 	.word	0xfffffffe
	.align		4
        /*0010*/ 	.word	0x00000000
	.align		4
        /*0014*/ 	.word	0xfffffffd
	.align		4
        /*0018*/ 	.word	0x00000000
	.align		4
        /*001c*/ 	.word	0xfffffffc


//--------------------- .text.triton_poi_fused_hardtanh_mul_sigmoid_73 --------------------------
	.section	.text.triton_poi_fused_hardtanh_mul_sigmoid_73,"ax",@progbits
	.align	128
        .global         triton_poi_fused_hardtanh_mul_sigmoid_73
        .type           triton_poi_fused_hardtanh_mul_sigmoid_73,@function
        .size           triton_poi_fused_hardtanh_mul_sigmoid_73,(.L_x_1 - triton_poi_fused_hardtanh_mul_sigmoid_73)
        .other          triton_poi_fused_hardtanh_mul_sigmoid_73,@"STO_CUDA_ENTRY STV_DEFAULT"
triton_poi_fused_hardtanh_mul_sigmoid_73:
.text.triton_poi_fused_hardtanh_mul_sigmoid_73:
[----:B------:R-:W0:Y:S02]  /*0000*/  LDC R1, c[0x0][0x28] ;  /* 0x00000a00ff017b82 */ /* 0x000e240000000800 */
[----:B------:R-:W1:Y:S01]  /*0010*/  S2R R0, SR_TID.X ;  /* 0x0000000000007919 */ /* 0x000e620000002100 */
[----:B------:R-:W-:Y:S01]  /*0020*/  HFMA2.MMA R2, -RZ, RZ, 0, 0 ;  /* 0x00000000ff027435 */ /* 0x000fe200000001ff */
[----:B------:R-:W2:Y:S01]  /*0030*/  LDC.64 R6, c[0x0][0x218] ;  /* 0x00008600ff067b82 */ /* 0x000ea20000000a00 */
[----:B------:R-:W-:Y:S01]  /*0040*/  CS2R R8, SRZ ;  /* 0x0000000000087805 */ /* 0x000fe2000001ff00 */
[----:B------:R-:W3:Y:S01]  /*0050*/  S2R R3, SR_CTAID.X ;  /* 0x0000000000037919 */ /* 0x000ee20000002500 */
[----:B------:R-:W-:Y:S01]  /*0060*/  ULDC.64 UR4, c[0x0][0x208] ;  /* 0x0000820000047ab9 */ /* 0x000fe20000000a00 */
[----:B-1----:R-:W-:-:S05]  /*0070*/  IMAD.SHL.U32 R0, R0, 0x2, RZ ;  /* 0x0000000200007824 */ /* 0x002fca00078e00ff */
[----:B------:R-:W-:-:S05]  /*0080*/  LOP3.LUT R0, R0, 0xfe, RZ, 0xc0, !PT ;  /* 0x000000fe00007812 */ /* 0x000fca00078ec0ff */
[----:B---3--:R-:W-:-:S04]  /*0090*/  IMAD R3, R3, 0x100, R0 ;  /* 0x0000010003037824 */ /* 0x008fc800078e0200 */
[C---:B------:R-:W-:Y:S01]  /*00a0*/  IMAD.HI R0, R3.reuse, -0x4549a9ef, R2 ;  /* 0xbab6561103007827 */ /* 0x040fe200078e0202 */
[----:B------:R-:W-:-:S04]  /*00b0*/  ISETP.GE.AND P0, PT, R3, 0xaf80, PT ;  /* 0x0000af800300780c */ /* 0x000fc80003f06270 */
[----:B------:R-:W-:-:S04]  /*00c0*/  SHF.R.U32.HI R5, RZ, 0x1f, R0 ;  /* 0x0000001fff057819 */ /* 0x000fc80000011600 */
[CC--:B------:R-:W-:Y:S02]  /*00d0*/  LEA.HI.SX32 R2, R0.reuse, R5.reuse, 0x17 ;  /* 0x0000000500027211 */ /* 0x0c0fe400078fbaff */
[----:B------:R-:W-:-:S03]  /*00e0*/  LEA.HI.SX32 R5, R0, R5, 0x13 ;  /* 0x0000000500057211 */ /* 0x000fc600078f9aff */
[----:B------:R-:W-:-:S04]  /*00f0*/  IMAD R2, R2, -0x2be, R3 ;  /* 0xfffffd4202027824 */ /* 0x000fc800078e0203 */
[----:B------:R-:W-:-:S04]  /*0100*/  IMAD R5, R5, 0x2be, R2 ;  /* 0x000002be05057824 */ /* 0x000fc800078e0202 */
[----:B--2---:R-:W-:Y:S02]  /*0110*/  IMAD.WIDE R6, R5, 0x4, R6 ;  /* 0x0000000405067825 */ /* 0x004fe400078e0206 */
[----:B------:R-:W1:Y:S03]  /*0120*/  LDC.64 R4, c[0x0][0x210] ;  /* 0x00008400ff047b82 */ /* 0x000e660000000a00 */
[----:B------:R-:W2:Y:S01]  /*0130*/  @!P0 LDG.E.EL.64 R8, desc[UR4][R6.64] ;  /* 0x0000000406088981 */ /* 0x000ea2000c2e1b00 */
[----:B-1----:R-:W-:Y:S01]  /*0140*/  IMAD.WIDE R4, R3, 0x4, R4 ;  /* 0x0000000403047825 */ /* 0x002fe200078e0204 */
[----:B------:R-:W-:-:S06]  /*0150*/  CS2R R2, SRZ ;  /* 0x0000000000027805 */ /* 0x000fcc000001ff00 */
[----:B------:R-:W3:Y:S01]  /*0160*/  @!P0 LDG.E.64 R2, desc[UR4][R4.64] ;  /* 0x0000000404028981 */ /* 0x000ee2000c1e1b00 */
[----:B--2---:R-:W-:Y:S01]  /*0170*/  FADD R8, RZ, -R8 ;  /* 0x80000008ff087221 */ /* 0x004fe20000000000 */
[----:B------:R-:W-:-:S03]  /*0180*/  FADD R9, RZ, -R9 ;  /* 0x80000009ff097221 */ /* 0x000fc60000000000 */
[----:B------:R-:W-:Y:S01]  /*0190*/  FMUL R8, R8, 1.4426950216293334961 ;  /* 0x3fb8aa3b08087820 */ /* 0x000fe20000400000 */
[----:B------:R-:W-:-:S04]  /*01a0*/  FMUL R9, R9, 1.4426950216293334961 ;  /* 0x3fb8aa3b09097820 */ /* 0x000fc80000400000 */
[----:B------:R-:W-:Y:S02]  /*01b0*/  FSETP.GEU.AND P1, PT, R8, -126, PT ;  /* 0xc2fc00000800780b */ /* 0x000fe40003f2e000 */
[----:B------:R-:W-:-:S11]  /*01c0*/  FSETP.GEU.AND P2, PT, R9, -126, PT ;  /* 0xc2fc00000900780b */ /* 0x000fd60003f4e000 */
[----:B------:R-:W-:Y:S02]  /*01d0*/  @!P1 FMUL R8, R8, 0.5 ;  /* 0x3f00000008089820 */ /* 0x000fe40000400000 */
[----:B------:R-:W-:Y:S02]  /*01e0*/  @!P2 FMUL R9, R9, 0.5 ;  /* 0x3f0000000909a820 */ /* 0x000fe40000400000 */
[----:B------:R-:W1:Y:S08]  /*01f0*/  MUFU.EX2 R0, R8 ;  /* 0x0000000800007308 */ /* 0x000e700000000800 */
[----:B------:R2:W4:Y:S01]  /*0200*/  MUFU.EX2 R6, R9 ;  /* 0x0000000900067308 */ /* 0x0005220000000800 */
[----:B-1----:R-:W-:Y:S01]  /*0210*/  @!P1 FMUL R0, R0, R0 ;  /* 0x0000000000009220 */ /* 0x002fe20000400000 */
[----:B--2---:R-:W-:-:S03]  /*0220*/  IMAD.MOV.U32 R9, RZ, RZ, 0x3e800000 ;  /* 0x3e800000ff097424 */ /* 0x004fc600078e00ff */
[----:B------:R-:W-:Y:S01]  /*0230*/  FADD R0, R0, 1 ;  /* 0x3f80000000007421 */ /* 0x000fe20000000000 */
[----:B----4-:R-:W-:-:S04]  /*0240*/  @!P2 FMUL R6, R6, R6 ;  /* 0x000000060606a220 */ /* 0x010fc80000400000 */
[----:B------:R-:W-:Y:S01]  /*0250*/  FSETP.GT.AND P1, PT, R0, 8.50705917302346158658e+37, PT ;  /* 0x7e8000000000780b */ /* 0x000fe20003f24000 */
[----:B------:R-:W-:-:S03]  /*0260*/  FADD R6, R6, 1 ;  /* 0x3f80000006067421 */ /* 0x000fc60000000000 */
[----:B------:R-:W-:Y:S02]  /*0270*/  FSEL R7, R9, 1, P1 ;  /* 0x3f80000009077808 */ /* 0x000fe40000800000 */
[----:B------:R-:W-:-:S04]  /*0280*/  FSETP.GT.AND P2, PT, R6, 8.50705917302346158658e+37, PT ;  /* 0x7e8000000600780b */ /* 0x000fc80003f44000 */
[----:B------:R-:W-:-:S03]  /*0290*/  FSEL R9, R9, 1, P2 ;  /* 0x3f80000009097808 */ /* 0x000fc60001000000 */
[----:B------:R-:W-:-:S06]  /*02a0*/  @P1 FMUL R0, R0, 0.25 ;  /* 0x3e80000000001820 */ /* 0x000fcc0000400000 */
[----:B------:R-:W1:Y:S01]  /*02b0*/  MUFU.RCP R0, R0 ;  /* 0x0000000000007308 */ /* 0x000e620000001000 */
[----:B------:R-:W-:-:S07]  /*02c0*/  @P2 FMUL R6, R6, 0.25 ;  /* 0x3e80000006062820 */ /* 0x000fce0000400000 */
[----:B------:R-:W2:Y:S01]  /*02d0*/  MUFU.RCP R6, R6 ;  /* 0x0000000600067308 */ /* 0x000ea20000001000 */
[----:B-1----:R-:W-:-:S04]  /*02e0*/  FMUL R7, R0, R7 ;  /* 0x0000000700077220 */ /* 0x002fc80000400000 */
[----:B---3--:R-:W-:Y:S01]  /*02f0*/  FMUL R2, R7, R2 ;  /* 0x0000000207027220 */ /* 0x008fe20000400000 */
[----:B--2---:R-:W-:-:S04]  /*0300*/  FMUL R8, R6, R9 ;  /* 0x0000000906087220 */ /* 0x004fc80000400000 */
[----:B------:R-:W-:Y:S01]  /*0310*/  FSETP.GTU.AND P1, PT, R2, RZ, PT ;  /* 0x000000ff0200720b */ /* 0x000fe20003f2c000 */
[----:B------:R-:W-:-:S03]  /*0320*/  FMUL R3, R8, R3 ;  /* 0x0000000308037220 */ /* 0x000fc60000400000 */
[----:B------:R-:W-:Y:S02]  /*0330*/  FSEL R2, R2, RZ, P1 ;  /* 0x000000ff02027208 */ /* 0x000fe40000800000 */
[C---:B------:R-:W-:Y:S02]  /*0340*/  FSETP.GTU.AND P2, PT, R3.reuse, RZ, PT ;  /* 0x000000ff0300720b */ /* 0x040fe40003f4c000 */
[C---:B------:R-:W-:Y:S02]  /*0350*/  FSETP.GEU.AND P3, PT, R2.reuse, 6, PT ;  /* 0x40c000000200780b */ /* 0x040fe40003f6e000 */
[----:B------:R-:W-:Y:S02]  /*0360*/  FSEL R3, R3, RZ, P2 ;  /* 0x000000ff03037208 */ /* 0x000fe40001000000 */
[----:B------:R-:W-:Y:S02]  /*0370*/  FSETP.NAN.AND P1, PT, R2, R2, PT ;  /* 0x000000020200720b */ /* 0x000fe40003f28000 */
[----:B------:R-:W-:-:S02]  /*0380*/  FSETP.GEU.AND P4, PT, R3, 6, PT ;  /* 0x40c000000300780b */ /* 0x000fc40003f8e000 */
[----:B------:R-:W-:-:S05]  /*0390*/  FSETP.NAN.AND P2, PT, R3, R3, PT ;  /* 0x000000030300720b */ /* 0x000fca0003f48000 */
[----:B------:R-:W-:-:S06]  /*03a0*/  @P3 SEL R2, R2, 0x40c00000, P1 ;  /* 0x40c0000002023807 */ /* 0x000fcc0000800000 */
[----:B------:R-:W-:Y:S01]  /*03b0*/  @P4 SEL R3, R3, 0x40c00000, P2 ;  /* 0x40c0000003034807 */ /* 0x000fe20001000000 */
[----:B------:R-:W-:Y:S06]  /*03c0*/  @P0 EXIT ;  /* 0x000000000000094d */ /* 0x000fec0003800000 */
[----:B------:R-:W-:Y:S01]  /*03d0*/  STG.E.64 desc[UR4][R4.64], R2 ;  /* 0x0000000204007986 */ /* 0x000fe2000c101b04 */
[----:B------:R-:W-:Y:S05]  /*03e0*/  EXIT ;  /* 0x000000000000794d */ /* 0x000fea0003800000 */
.L_x_0:
[----:B------:R-:W-:-:S00]  /*03f0*/  BRA `(.L_x_0) ;  /* 0xfffffffc00fc7947 */ /* 0x000fc0000383ffff */
[----:B------:R-:W-:-:S00]  /*0400*/  NOP ;  /* 0x0000000000007918 */ /* 0x000fc00000000000 */
[----:B------:R-:W-:-:S00]  /*0410*/  NOP ;  /* 0x0000000000007918 */ /* 0x000fc00000000000 */
[----:B------:R-:W-:-:S00]  /*0420*/  NOP ;  /* 0x0000000000007918 */ /* 0x000fc00000000000 */
[----:B------:R-:W-:-:S00]  /*0430*/  NOP ;  /* 0x0000000000007918 */ /* 0x000fc00000000000 */
[----:B------:R-:W-:-:S00]  /*0440*/  NOP ;  /* 0x0000000000007918 */ /* 0x000fc00000000000 */
[----:B------:R-:W-:-:S00]  /*0450*/  NOP ;  /* 0x0000000000007918 */ /* 0x000fc00000000000 */
[----:B------:R-:W-:-:S00]  /*0460*/  NOP ;  /* 0x0000000000007918 */ /* 0x000fc00000000000 */
[----:B------:R-:W-:-:S00]  /*0470*/  NOP ;  /* 0x0000000000007918 */ /* 0x000fc00000000000 */
.L_x_1:


//--------------------- .nv.constant0.triton_poi_fused_hardtanh_mul_sigmoid_73 --------------------------
	.section	.nv.constant0.triton_poi_fused_hardtanh_mul_sigmoid_73,"a",@progbits
	.sectionflags	@""
	.align	4
.nv.constant0.triton_poi_fused_hardtanh_mul_sigmoid_73:
	.zero		548
